	.headerflags	@"EF_CUDA_TEXMODE_UNIFIED EF_CUDA_64BIT_ADDRESS EF_CUDA_ACCELERATORS EF_CUDA_SM90 EF_CUDA_VIRTUAL_SM(EF_CUDA_SM90)"
	.elftype	@"ET_EXEC"


//--------------------- .nv.info                  --------------------------
	.section	.nv.info,"",@"SHT_CUDA_INFO"
	.align	4


	//----- nvinfo : EIATTR_REGCOUNT
	.align		4
        /*0000*/ 	.byte	0x04, 0x2f
        /*0002*/ 	.short	(.L_3 - .L_2)
	.align		4
.L_2:
        /*0004*/ 	.word	index@(triton_poi_fused__native_batch_norm_legit_no_training_convolution_relu_22)
        /*0008*/ 	.word	0x00000020


	//----- nvinfo : EIATTR_MIN_STACK_SIZE
	.align		4
.L_3:
        /*000c*/ 	.byte	0x04, 0x12
        /*000e*/ 	.short	(.L_5 - .L_4)
	.align		4
.L_4:
        /*0010*/ 	.word	index@(triton_poi_fused__native_batch_norm_legit_no_training_convolution_relu_22)
        /*0014*/ 	.word	0x00000000


	//----- nvinfo : EIATTR_FRAME_SIZE
	.align		4
.L_5:
        /*0018*/ 	.byte	0x04, 0x11
        /*001a*/ 	.short	(.L_7 - .L_6)
	.align		4
.L_6:
        /*001c*/ 	.word	index@(triton_poi_fused__native_batch_norm_legit_no_training_convolution_relu_22)
        /*0020*/ 	.word	0x00000000


	//----- nvinfo : EIATTR_MIN_STACK_SIZE
	.align		4
.L_7:
        /*0024*/ 	.byte	0x04, 0x12
        /*0026*/ 	.short	(.L_9 - .L_8)
	.align		4
.L_8:
        /*0028*/ 	.word	index@(triton_poi_fused__native_batch_norm_legit_no_training_convolution_relu_22)
        /*002c*/ 	.word	0x00000000
.L_9:


//--------------------- .nv.info.triton_poi_fused__native_batch_norm_legit_no_training_convolution_relu_22 --------------------------
	.section	.nv.info.triton_poi_fused__native_batch_norm_legit_no_training_convolution_relu_22,"",@"SHT_CUDA_INFO"
	.sectionflags	@""
	.align	4


	//----- nvinfo : EIATTR_CUDA_API_VERSION
	.align		4
        /*0000*/ 	.byte	0x04, 0x37
        /*0002*/ 	.short	(.L_11 - .L_10)
.L_10:
        /*0004*/ 	.word	0x0000007c


	//----- nvinfo : EIATTR_KPARAM_INFO
	.align		4
.L_11:
        /*0008*/ 	.byte	0x04, 0x17
        /*000a*/ 	.short	(.L_13 - .L_12)
.L_12:
        /*000c*/ 	.word	0x00000000
        /*0010*/ 	.short	0x0007
        /*0012*/ 	.short	0x0038
        /*0014*/ 	.byte	0x00, 0xf0, 0x11, 0x00


	//----- nvinfo : EIATTR_KPARAM_INFO
	.align		4
.L_13:
        /*0018*/ 	.byte	0x04, 0x17
        /*001a*/ 	.short	(.L_15 - .L_14)
.L_14:
        /*001c*/ 	.word	0x00000000
        /*0020*/ 	.short	0x0006
        /*0022*/ 	.short	0x0030
        /*0024*/ 	.byte	0x00, 0xf4, 0x21, 0x00


	//----- nvinfo : EIATTR_KPARAM_INFO
	.align		4
.L_15:
        /*0028*/ 	.byte	0x04, 0x17
        /*002a*/ 	.short	(.L_17 - .L_16)
.L_16:
        /*002c*/ 	.word	0x00000000
        /*0030*/ 	.short	0x0005
        /*0032*/ 	.short	0x0028
        /*0034*/ 	.byte	0x00, 0xf4, 0x21, 0x00


	//----- nvinfo : EIATTR_KPARAM_INFO
	.align		4
.L_17:
        /*0038*/ 	.byte	0x04, 0x17
        /*003a*/ 	.short	(.L_19 - .L_18)
.L_18:
        /*003c*/ 	.word	0x00000000
        /*0040*/ 	.short	0x0004
        /*0042*/ 	.short	0x0020
        /*0044*/ 	.byte	0x00, 0xf4, 0x21, 0x00


	//----- nvinfo : EIATTR_KPARAM_INFO
	.align		4
.L_19:
        /*0048*/ 	.byte	0x04, 0x17
        /*004a*/ 	.short	(.L_21 - .L_20)
.L_20:
        /*004c*/ 	.word	0x00000000
        /*0050*/ 	.short	0x0003
        /*0052*/ 	.short	0x0018
        /*0054*/ 	.byte	0x00, 0xf4, 0x21, 0x00


	//----- nvinfo : EIATTR_KPARAM_INFO
	.align		4
.L_21:
        /*0058*/ 	.byte	0x04, 0x17
        /*005a*/ 	.short	(.L_23 - .L_22)
.L_22:
        /*005c*/ 	.word	0x00000000
        /*0060*/ 	.short	0x0002
        /*0062*/ 	.short	0x0010
        /*0064*/ 	.byte	0x00, 0xf4, 0x21, 0x00


	//----- nvinfo : EIATTR_KPARAM_INFO
	.align		4
.L_23:
        /*0068*/ 	.byte	0x04, 0x17
        /*006a*/ 	.short	(.L_25 - .L_24)
.L_24:
        /*006c*/ 	.word	0x00000000
        /*0070*/ 	.short	0x0001
        /*0072*/ 	.short	0x0008
        /*0074*/ 	.byte	0x00, 0xf4, 0x21, 0x00


	//----- nvinfo : EIATTR_KPARAM_INFO
	.align		4
.L_25:
        /*0078*/ 	.byte	0x04, 0x17
        /*007a*/ 	.short	(.L_27 - .L_26)
.L_26:
        /*007c*/ 	.word	0x00000000
        /*0080*/ 	.short	0x0000
        /*0082*/ 	.short	0x0000
        /*0084*/ 	.byte	0x00, 0xf4, 0x21, 0x00


	//----- nvinfo : EIATTR_SPARSE_MMA_MASK
	.align		4
.L_27:
        /*0088*/ 	.byte	0x03, 0x50
        /*008a*/ 	.short	0x0000


	//----- nvinfo : EIATTR_MAXREG_COUNT
	.align		4
        /*008c*/ 	.byte	0x03, 0x1b
        /*008e*/ 	.short	0x00ff


	//----- nvinfo : EIATTR_EXIT_INSTR_OFFSETS
	.align		4
        /*0090*/ 	.byte	0x04, 0x1c
        /*0092*/ 	.short	(.L_29 - .L_28)


	//   ....[0]....
.L_28:
        /*0094*/ 	.word	0x000007b0


	//----- nvinfo : EIATTR_REQNTID
	.align		4
.L_29:
        /*0098*/ 	.byte	0x04, 0x10
        /*009a*/ 	.short	(.L_31 - .L_30)
.L_30:
        /*009c*/ 	.word	0x00000080
        /*00a0*/ 	.word	0x00000001
        /*00a4*/ 	.word	0x00000001


	//----- nvinfo : EIATTR_CBANK_PARAM_SIZE
	.align		4
.L_31:
        /*00a8*/ 	.byte	0x03, 0x19
        /*00aa*/ 	.short	0x003c


	//----- nvinfo : EIATTR_PARAM_CBANK
	.align		4
        /*00ac*/ 	.byte	0x04, 0x0a
        /*00ae*/ 	.short	(.L_33 - .L_32)
	.align		4
.L_32:
        /*00b0*/ 	.word	index@(.nv.constant0.triton_poi_fused__native_batch_norm_legit_no_training_convolution_relu_22)
        /*00b4*/ 	.short	0x0210
        /*00b6*/ 	.short	0x003c


	//----- nvinfo : EIATTR_SW_WAR
	.align		4
.L_33:
        /*00b8*/ 	.byte	0x04, 0x36
        /*00ba*/ 	.short	(.L_35 - .L_34)
.L_34:
        /*00bc*/ 	.word	0x00000008
.L_35:


//--------------------- .nv.callgraph             --------------------------
	.section	.nv.callgraph,"",@"SHT_CUDA_CALLGRAPH"
	.align	4
	.sectionentsize	8
	.align		4
        /*0000*/ 	.word	0x00000000
	.align		4
        /*0004*/ 	.word	0xffffffff
	.align		4
        /*0008*/ 	.word	0x00000000
	.align		4
        /*000c*/ 	.word	0xfffffffe
	.align		4
        /*0010*/ 	.word	0x00000000
	.align		4
        /*0014*/ 	.word	0xfffffffd
	.align		4
        /*0018*/ 	.word	0x00000000
	.align		4
        /*001c*/ 	.word	0xfffffffc


//--------------------- .nv.constant4             --------------------------
	.section	.nv.constant4,"a",@progbits
	.align	8
	.align		8
.nv.constant4:
        /*0000*/ 	.dword	_$_str
	.align		8
        /*0008*/ 	.dword	_$_str_$_2


//--------------------- .text.triton_poi_fused__native_batch_norm_legit_no_training_convolution_relu_22 --------------------------
	.section	.text.triton_poi_fused__native_batch_norm_legit_no_training_convolution_relu_22,"ax",@progbits
	.align	128
        .global         triton_poi_fused__native_batch_norm_legit_no_training_convolution_relu_22
        .type           triton_poi_fused__native_batch_norm_legit_no_training_convolution_relu_22,@function
        .size           triton_poi_fused__native_batch_norm_legit_no_training_convolution_relu_22,(.L_x_1 - triton_poi_fused__native_batch_norm_legit_no_training_convolution_relu_22)
        .other          triton_poi_fused__native_batch_norm_legit_no_training_convolution_relu_22,@"STO_CUDA_ENTRY STV_DEFAULT"
triton_poi_fused__native_batch_norm_legit_no_training_convolution_relu_22:
.text.triton_poi_fused__native_batch_norm_legit_no_training_convolution_relu_22:
[----:B------:R-:W-:Y:S01]  /*0000*/  LDC R1, c[0x0][0x28] ;  /* 0x00000a00ff017b82 */ /* 0x000fe20000000800 */
[----:B------:R-:W1:Y:S01]  /*0010*/  S2R R0, SR_TID.X ;  /* 0x0000000000007919 */ /* 0x000e620000002100 */
[----:B------:R-:W-:-:S06]  /*0020*/  ULDC.64 UR4, c[0x0][0x208] ;  /* 0x0000820000047ab9 */ /* 0x000fcc0000000a00 */
[----:B------:R-:W2:Y:S01]  /*0030*/  LDC.64 R28, c[0x0][0x218] ;  /* 0x00008600ff1c7b82 */ /* 0x000ea20000000a00 */
[----:B------:R-:W3:Y:S07]  /*0040*/  S2R R5, SR_CTAID.X ;  /* 0x0000000000057919 */ /* 0x000eee0000002500 */
[----:B------:R-:W4:Y:S08]  /*0050*/  LDC.64 R26, c[0x0][0x220] ;  /* 0x00008800ff1a7b82 */ /* 0x000f300000000a00 */
[----:B------:R-:W5:Y:S01]  /*0060*/  LDC.64 R22, c[0x0][0x230] ;  /* 0x00008c00ff167b82 */ /* 0x000f620000000a00 */
[----:B-1----:R-:W-:-:S02]  /*0070*/  SHF.L.U32 R0, R0, 0x2, RZ ;  /* 0x0000000200007819 */ /* 0x002fc400000006ff */
[----:B---3--:R-:W-:Y:S02]  /*0080*/  SHF.R.S32.HI R3, RZ, 0x15, R5 ;  /* 0x00000015ff037819 */ /* 0x008fe40000011405 */
[----:B------:R-:W-:Y:S02]  /*0090*/  LOP3.LUT R0, R0, 0x1fc, RZ, 0xc0, !PT ;  /* 0x000001fc00007812 */ /* 0x000fe400078ec0ff */
[----:B------:R-:W-:Y:S02]  /*00a0*/  SGXT R3, R3, 0x1 ;  /* 0x000000010303781a */ /* 0x000fe40000000200 */
[----:B------:R-:W-:Y:S02]  /*00b0*/  LEA R0, R5, R0, 0xa ;  /* 0x0000000005007211 */ /* 0x000fe400078e50ff */
[----:B------:R-:W1:Y:S02]  /*00c0*/  LDC.64 R4, c[0x0][0x228] ;  /* 0x00008a00ff047b82 */ /* 0x000e640000000a00 */
[----:B------:R-:W-:-:S04]  /*00d0*/  LEA.HI R3, R3, R0, RZ, 0x8 ;  /* 0x0000000003037211 */ /* 0x000fc800078f40ff */
[----:B------:R-:W-:Y:S02]  /*00e0*/  SHF.R.S32.HI R9, RZ, 0x8, R3 ;  /* 0x00000008ff097819 */ /* 0x000fe40000011403 */
[----:B------:R-:W-:Y:S02]  /*00f0*/  IADD3 R3, R3, 0x200, RZ ;  /* 0x0000020003037810 */ /* 0x000fe40007ffe0ff */
[----:B------:R-:W-:Y:S02]  /*0100*/  LEA.HI R2, R9, R9, RZ, 0x7 ;  /* 0x0000000909027211 */ /* 0x000fe400078f38ff */
[----:B------:R-:W-:Y:S02]  /*0110*/  SHF.R.S32.HI R3, RZ, 0x8, R3 ;  /* 0x00000008ff037819 */ /* 0x000fe40000011403 */
[----:B------:R-:W-:Y:S02]  /*0120*/  LOP3.LUT R2, R2, 0xffffff80, RZ, 0xc0, !PT ;  /* 0xffffff8002027812 */ /* 0x000fe400078ec0ff */
[----:B------:R-:W-:-:S02]  /*0130*/  LEA.HI R6, R3, R3, RZ, 0x7 ;  /* 0x0000000303067211 */ /* 0x000fc400078f38ff */
[----:B------:R-:W-:Y:S02]  /*0140*/  IADD3 R9, R9, -R2, RZ ;  /* 0x8000000209097210 */ /* 0x000fe40007ffe0ff */
[----:B------:R-:W-:-:S04]  /*0150*/  LOP3.LUT R6, R6, 0xffffff80, RZ, 0xc0, !PT ;  /* 0xffffff8006067812 */ /* 0x000fc800078ec0ff */
[----:B------:R-:W-:Y:S01]  /*0160*/  IADD3 R3, R3, -R6, RZ ;  /* 0x8000000603037210 */ /* 0x000fe20007ffe0ff */
[--C-:B-1----:R-:W-:Y:S01]  /*0170*/  IMAD.WIDE R12, R9, 0x4, R4.reuse ;  /* 0x00000004090c7825 */ /* 0x102fe200078e0204 */
[----:B------:R-:W1:Y:S03]  /*0180*/  LDC.64 R6, c[0x0][0x210] ;  /* 0x00008400ff067b82 */ /* 0x000e660000000a00 */
[----:B------:R-:W-:Y:S01]  /*0190*/  IMAD.WIDE R24, R3, 0x4, R4 ;  /* 0x0000000403187825 */ /* 0x000fe200078e0204 */
[----:B------:R-:W3:Y:S04]  /*01a0*/  LDG.E.EL R21, desc[UR4][R12.64] ;  /* 0x000000040c157981 */ /* 0x000ee8000c2e1900 */
[----:B------:R-:W5:Y:S01]  /*01b0*/  LDC.64 R4, c[0x0][0x238] ;  /* 0x00008e00ff047b82 */ /* 0x000f620000000a00 */
[----:B------:R-:W3:Y:S01]  /*01c0*/  LDG.E.EL R24, desc[UR4][R24.64] ;  /* 0x0000000418187981 */ /* 0x000ee2000c2e1900 */
[----:B--2---:R-:W-:-:S05]  /*01d0*/  IMAD.WIDE R10, R9, 0x4, R28 ;  /* 0x00000004090a7825 */ /* 0x004fca00078e021c */
[----:B------:R4:W2:Y:S01]  /*01e0*/  LDG.E.EL R19, desc[UR4][R10.64] ;  /* 0x000000040a137981 */ /* 0x0008a2000c2e1900 */
[----:B-1----:R-:W-:-:S04]  /*01f0*/  IMAD.WIDE R6, R0, 0x4, R6 ;  /* 0x0000000400067825 */ /* 0x002fc800078e0206 */
[C---:B----4-:R-:W-:Y:S01]  /*0200*/  IMAD.WIDE R10, R9.reuse, 0x4, R26 ;  /* 0x00000004090a7825 */ /* 0x050fe200078e021a */
[----:B------:R-:W2:Y:S04]  /*0210*/  LDG.E.128 R12, desc[UR4][R6.64] ;  /* 0x00000004060c7981 */ /* 0x000ea8000c1e1d00 */
[----:B------:R-:W4:Y:S01]  /*0220*/  LDG.E.EL R18, desc[UR4][R10.64] ;  /* 0x000000040a127981 */ /* 0x000f22000c2e1900 */
[----:B-----5:R-:W-:-:S04]  /*0230*/  IMAD.WIDE R16, R9, 0x4, R22 ;  /* 0x0000000409107825 */ /* 0x020fc800078e0216 */
[----:B0-----:R-:W-:Y:S02]  /*0240*/  IMAD.WIDE R8, R9, 0x4, R4 ;  /* 0x0000000409087825 */ /* 0x001fe400078e0204 */
[----:B------:R-:W5:Y:S02]  /*0250*/  LDG.E.EL R17, desc[UR4][R16.64] ;  /* 0x0000000410117981 */ /* 0x000f64000c2e1900 */
[C---:B------:R-:W-:Y:S02]  /*0260*/  IMAD.WIDE R28, R3.reuse, 0x4, R28 ;  /* 0x00000004031c7825 */ /* 0x040fe400078e021c */
[----:B------:R-:W5:Y:S02]  /*0270*/  LDG.E.EL R20, desc[UR4][R8.64] ;  /* 0x0000000408147981 */ /* 0x000f64000c2e1900 */
[C---:B------:R-:W-:Y:S02]  /*0280*/  IMAD.WIDE R26, R3.reuse, 0x4, R26 ;  /* 0x00000004031a7825 */ /* 0x040fe400078e021a */
[----:B------:R0:W5:Y:S04]  /*0290*/  LDG.E.EL R16, desc[UR4][R28.64] ;  /* 0x000000041c107981 */ /* 0x000168000c2e1900 */
[----:B------:R-:W5:Y:S01]  /*02a0*/  LDG.E.128 R8, desc[UR4][R6.64+0x800] ;  /* 0x0008000406087981 */ /* 0x000f62000c1e1d00 */
[----:B------:R-:W-:-:S03]  /*02b0*/  IMAD.WIDE R4, R3, 0x4, R4 ;  /* 0x0000000403047825 */ /* 0x000fc600078e0204 */
[----:B------:R-:W5:Y:S01]  /*02c0*/  LDG.E.EL R2, desc[UR4][R26.64] ;  /* 0x000000041a027981 */ /* 0x000f62000c2e1900 */
[----:B------:R-:W-:-:S03]  /*02d0*/  IMAD.WIDE R22, R3, 0x4, R22 ;  /* 0x0000000403167825 */ /* 0x000fc600078e0216 */
[----:B------:R-:W5:Y:S04]  /*02e0*/  LDG.E.EL R4, desc[UR4][R4.64] ;  /* 0x0000000404047981 */ /* 0x000f68000c2e1900 */
[----:B------:R1:W5:Y:S01]  /*02f0*/  LDG.E.EL R3, desc[UR4][R22.64] ;  /* 0x0000000416037981 */ /* 0x000362000c2e1900 */
[----:B---3--:R-:W-:Y:S01]  /*0300*/  FADD R21, R21, 9.9999997473787516356e-06 ;  /* 0x3727c5ac15157421 */ /* 0x008fe20000000000 */
[----:B------:R-:W-:-:S03]  /*0310*/  FADD R24, R24, 9.9999997473787516356e-06 ;  /* 0x3727c5ac18187421 */ /* 0x000fc60000000000 */
[----:B------:R-:W3:Y:S08]  /*0320*/  MUFU.SQRT R25, R21 ;  /* 0x0000001500197308 */ /* 0x000ef00000002000 */
[----:B0-----:R-:W0:Y:S01]  /*0330*/  MUFU.SQRT R28, R24 ;  /* 0x00000018001c7308 */ /* 0x001e220000002000 */
[C---:B---3--:R-:W-:Y:S02]  /*0340*/  FSETP.GT.AND P0, PT, R25.reuse, 8.50705917302346158658e+37, PT ;  /* 0x7e8000001900780b */ /* 0x048fe40003f04000 */
[----:B------:R-:W-:-:S02]  /*0350*/  FSETP.GEU.AND P2, PT, R25, 1.175494350822287508e-38, PT ;  /* 0x008000001900780b */ /* 0x000fc40003f4e000 */
[C---:B0-----:R-:W-:Y:S02]  /*0360*/  FSETP.GT.AND P1, PT, R28.reuse, 8.50705917302346158658e+37, PT ;  /* 0x7e8000001c00780b */ /* 0x041fe40003f24000 */
[----:B------:R-:W-:-:S07]  /*0370*/  FSETP.GEU.AND P3, PT, R28, 1.175494350822287508e-38, PT ;  /* 0x008000001c00780b */ /* 0x000fce0003f6e000 */
[----:B------:R-:W-:Y:S01]  /*0380*/  @P0 FMUL R25, R25, 0.25 ;  /* 0x3e80000019190820 */ /* 0x000fe20000400000 */
[----:B------:R-:W-:-:S03]  /*0390*/  HFMA2.MMA R24, -RZ, RZ, 1.625, 0 ;  /* 0x3e800000ff187435 */ /* 0x000fc600000001ff */
[----:B------:R-:W-:Y:S01]  /*03a0*/  @!P2 FMUL R25, R25, 16777216 ;  /* 0x4b8000001919a820 */ /* 0x000fe20000400000 */
[----:B------:R-:W-:-:S04]  /*03b0*/  @P1 FMUL R28, R28, 0.25 ;  /* 0x3e8000001c1c1820 */ /* 0x000fc80000400000 */
[----:B------:R-:W-:Y:S01]  /*03c0*/  @!P3 FMUL R28, R28, 16777216 ;  /* 0x4b8000001c1cb820 */ /* 0x000fe20000400000 */
[----:B------:R-:W0:Y:S01]  /*03d0*/  MUFU.RCP R25, R25 ;  /* 0x0000001900197308 */ /* 0x000e220000001000 */
[----:B-1----:R-:W-:-:S07]  /*03e0*/  FSEL R22, R24, 1, P0 ;  /* 0x3f80000018167808 */ /* 0x002fce0000000000 */
[----:B------:R1:W3:Y:S01]  /*03f0*/  MUFU.RCP R5, R28 ;  /* 0x0000001c00057308 */ /* 0x0002e20000001000 */
[----:B------:R-:W-:Y:S01]  /*0400*/  FSEL R24, R24, 1, P1 ;  /* 0x3f80000018187808 */ /* 0x000fe20000800000 */
[----:B------:R-:W-:Y:S01]  /*0410*/  @!P2 FMUL R22, R22, 16777216 ;  /* 0x4b8000001616a820 */ /* 0x000fe20000400000 */
[--C-:B--2---:R-:W-:Y:S01]  /*0420*/  FADD R13, R13, R19.reuse ;  /* 0x000000130d0d7221 */ /* 0x104fe20000000000 */
[--C-:B------:R-:W-:Y:S01]  /*0430*/  FADD R12, R12, R19.reuse ;  /* 0x000000130c0c7221 */ /* 0x100fe20000000000 */
[--C-:B------:R-:W-:Y:S01]  /*0440*/  FADD R14, R14, R19.reuse ;  /* 0x000000130e0e7221 */ /* 0x100fe20000000000 */
[----:B------:R-:W-:Y:S01]  /*0450*/  @!P3 FMUL R24, R24, 16777216 ;  /* 0x4b8000001818b820 */ /* 0x000fe20000400000 */
[----:B------:R-:W-:Y:S01]  /*0460*/  FADD R15, R15, R19 ;  /* 0x000000130f0f7221 */ /* 0x000fe20000000000 */
[----:B0-----:R-:W-:Y:S01]  /*0470*/  FMUL R21, R25, R22 ;  /* 0x0000001619157220 */ /* 0x001fe20000400000 */
[C---:B----4-:R-:W-:Y:S01]  /*0480*/  FADD R22, -R18.reuse, R12 ;  /* 0x0000000c12167221 */ /* 0x050fe20000000100 */
[C---:B------:R-:W-:Y:S01]  /*0490*/  FADD R26, -R18.reuse, R14 ;  /* 0x0000000e121a7221 */ /* 0x040fe20000000100 */
[C---:B-1----:R-:W-:Y:S01]  /*04a0*/  FADD R28, -R18.reuse, R15 ;  /* 0x0000000f121c7221 */ /* 0x042fe20000000100 */
[----:B---3--:R-:W-:Y:S01]  /*04b0*/  FMUL R5, R5, R24 ;  /* 0x0000001805057220 */ /* 0x008fe20000400000 */
[----:B------:R-:W-:-:S02]  /*04c0*/  FADD R24, -R18, R13 ;  /* 0x0000000d12187221 */ /* 0x000fc40000000100 */
[----:B------:R-:W0:Y:S01]  /*04d0*/  LDC.64 R18, c[0x0][0x240] ;  /* 0x00009000ff127b82 */ /* 0x000e220000000a00 */
[C---:B------:R-:W-:Y:S01]  /*04e0*/  FMUL R27, R21.reuse, R22 ;  /* 0x00000016151b7220 */ /* 0x040fe20000400000 */
[C---:B------:R-:W-:Y:S01]  /*04f0*/  FMUL R24, R21.reuse, R24 ;  /* 0x0000001815187220 */ /* 0x040fe20000400000 */
[C---:B------:R-:W-:Y:S01]  /*0500*/  FMUL R23, R21.reuse, R26 ;  /* 0x0000001a15177220 */ /* 0x040fe20000400000 */
[----:B------:R-:W-:Y:S01]  /*0510*/  FMUL R25, R21, R28 ;  /* 0x0000001c15197220 */ /* 0x000fe20000400000 */
[--C-:B-----5:R-:W-:Y:S01]  /*0520*/  FADD R9, R9, R16.reuse ;  /* 0x0000001009097221 */ /* 0x120fe20000000000 */
[--C-:B------:R-:W-:Y:S01]  /*0530*/  FADD R8, R8, R16.reuse ;  /* 0x0000001008087221 */ /* 0x100fe20000000000 */
[--C-:B------:R-:W-:Y:S01]  /*0540*/  FADD R10, R10, R16.reuse ;  /* 0x000000100a0a7221 */ /* 0x100fe20000000000 */
[----:B------:R-:W-:Y:S01]  /*0550*/  FADD R11, R11, R16 ;  /* 0x000000100b0b7221 */ /* 0x000fe20000000000 */
[C-C-:B------:R-:W-:Y:S01]  /*0560*/  FFMA R22, R17.reuse, R24, R20.reuse ;  /* 0x0000001811167223 */ /* 0x140fe20000000014 */
[C-C-:B------:R-:W-:Y:S01]  /*0570*/  FFMA R21, R17.reuse, R27, R20.reuse ;  /* 0x0000001b11157223 */ /* 0x140fe20000000014 */
[C-C-:B------:R-:W-:Y:S01]  /*0580*/  FFMA R23, R17.reuse, R23, R20.reuse ;  /* 0x0000001711177223 */ /* 0x140fe20000000014 */
[----:B------:R-:W-:Y:S01]  /*0590*/  FFMA R17, R17, R25, R20 ;  /* 0x0000001911117223 */ /* 0x000fe20000000014 */
[C---:B------:R-:W-:Y:S01]  /*05a0*/  FADD R20, -R2.reuse, R9 ;  /* 0x0000000902147221 */ /* 0x040fe20000000100 */
[C---:B------:R-:W-:Y:S01]  /*05b0*/  FADD R16, -R2.reuse, R8 ;  /* 0x0000000802107221 */ /* 0x040fe20000000100 */
[C---:B------:R-:W-:Y:S01]  /*05c0*/  FADD R24, -R2.reuse, R10 ;  /* 0x0000000a02187221 */ /* 0x040fe20000000100 */
[----:B------:R-:W-:Y:S01]  /*05d0*/  FADD R2, -R2, R11 ;  /* 0x0000000b02027221 */ /* 0x000fe20000000100 */
[C---:B------:R-:W-:Y:S01]  /*05e0*/  FMUL R20, R5.reuse, R20 ;  /* 0x0000001405147220 */ /* 0x040fe20000400000 */
[C---:B------:R-:W-:Y:S01]  /*05f0*/  FMUL R29, R5.reuse, R16 ;  /* 0x00000010051d7220 */ /* 0x040fe20000400000 */
[C---:B------:R-:W-:Y:S01]  /*0600*/  FMUL R27, R5.reuse, R24 ;  /* 0x00000018051b7220 */ /* 0x040fe20000400000 */
[----:B------:R-:W-:Y:S01]  /*0610*/  FMUL R25, R5, R2 ;  /* 0x0000000205197220 */ /* 0x000fe20000400000 */
[C-C-:B------:R-:W-:Y:S01]  /*0620*/  FFMA R5, R3.reuse, R20, R4.reuse ;  /* 0x0000001403057223 */ /* 0x140fe20000000004 */
[C-C-:B------:R-:W-:Y:S01]  /*0630*/  FFMA R20, R3.reuse, R29, R4.reuse ;  /* 0x0000001d03147223 */ /* 0x140fe20000000004 */
[C-C-:B------:R-:W-:Y:S01]  /*0640*/  FFMA R24, R3.reuse, R27, R4.reuse ;  /* 0x0000001b03187223 */ /* 0x140fe20000000004 */
[----:B------:R-:W-:Y:S01]  /*0650*/  FFMA R25, R3, R25, R4 ;  /* 0x0000001903197223 */ /* 0x000fe20000000004 */
[----:B------:R-:W-:Y:S01]  /*0660*/  FSETP.GEU.AND P6, PT, R17, RZ, PT ;  /* 0x000000ff1100720b */ /* 0x000fe20003fce000 */
[----:B0-----:R-:W-:Y:S01]  /*0670*/  IMAD.WIDE R2, R0, 0x4, R18 ;  /* 0x0000000400027825 */ /* 0x001fe200078e0212 */
[----:B------:R-:W-:-:S02]  /*0680*/  FSETP.GEU.AND P0, PT, R23, RZ, PT ;  /* 0x000000ff1700720b */ /* 0x000fc40003f0e000 */
[----:B------:R-:W-:Y:S02]  /*0690*/  FSETP.GEU.AND P1, PT, R22, RZ, PT ;  /* 0x000000ff1600720b */ /* 0x000fe40003f2e000 */
[----:B------:R-:W-:Y:S02]  /*06a0*/  FSETP.GEU.AND P2, PT, R21, RZ, PT ;  /* 0x000000ff1500720b */ /* 0x000fe40003f4e000 */
[----:B------:R-:W-:Y:S02]  /*06b0*/  SEL R19, R17, RZ, P6 ;  /* 0x000000ff11137207 */ /* 0x000fe40003000000 */
[----:B------:R-:W-:Y:S02]  /*06c0*/  FSETP.GEU.AND P3, PT, R25, RZ, PT ;  /* 0x000000ff1900720b */ /* 0x000fe40003f6e000 */
[----:B------:R-:W-:Y:S02]  /*06d0*/  FSETP.GEU.AND P4, PT, R24, RZ, PT ;  /* 0x000000ff1800720b */ /* 0x000fe40003f8e000 */
[----:B------:R-:W-:-:S02]  /*06e0*/  FSETP.GEU.AND P5, PT, R5, RZ, PT ;  /* 0x000000ff0500720b */ /* 0x000fc40003fae000 */
[----:B------:R-:W-:Y:S02]  /*06f0*/  FSETP.GEU.AND P6, PT, R20, RZ, PT ;  /* 0x000000ff1400720b */ /* 0x000fe40003fce000 */
[----:B------:R-:W-:Y:S02]  /*0700*/  SEL R18, R23, RZ, P0 ;  /* 0x000000ff17127207 */ /* 0x000fe40000000000 */
[----:B------:R-:W-:Y:S02]  /*0710*/  SEL R17, R22, RZ, P1 ;  /* 0x000000ff16117207 */ /* 0x000fe40000800000 */
[----:B------:R-:W-:Y:S02]  /*0720*/  SEL R16, R21, RZ, P2 ;  /* 0x000000ff15107207 */ /* 0x000fe40001000000 */
[----:B------:R-:W-:Y:S02]  /*0730*/  SEL R23, R25, RZ, P3 ;  /* 0x000000ff19177207 */ /* 0x000fe40001800000 */
[----:B------:R-:W-:-:S02]  /*0740*/  SEL R22, R24, RZ, P4 ;  /* 0x000000ff18167207 */ /* 0x000fc40002000000 */
[----:B------:R-:W-:Y:S02]  /*0750*/  SEL R21, R5, RZ, P5 ;  /* 0x000000ff05157207 */ /* 0x000fe40002800000 */
[----:B------:R-:W-:Y:S01]  /*0760*/  SEL R20, R20, RZ, P6 ;  /* 0x000000ff14147207 */ /* 0x000fe20003000000 */
[----:B------:R-:W-:Y:S04]  /*0770*/  STG.E.128 desc[UR4][R6.64], R12 ;  /* 0x0000000c06007986 */ /* 0x000fe8000c101d04 */
[----:B------:R-:W-:Y:S04]  /*0780*/  STG.E.128 desc[UR4][R6.64+0x800], R8 ;  /* 0x0008000806007986 */ /* 0x000fe8000c101d04 */
[----:B------:R-:W-:Y:S04]  /*0790*/  STG.E.128 desc[UR4][R2.64], R16 ;  /* 0x0000001002007986 */ /* 0x000fe8000c101d04 */
[----:B------:R-:W-:Y:S01]  /*07a0*/  STG.E.128 desc[UR4][R2.64+0x800], R20 ;  /* 0x0008001402007986 */ /* 0x000fe2000c101d04 */
[----:B------:R-:W-:Y:S05]  /*07b0*/  EXIT ;  /* 0x000000000000794d */ /* 0x000fea0003800000 */
.L_x_0:
[----:B------:R-:W-:-:S00]  /*07c0*/  BRA `(.L_x_0) ;  /* 0xfffffffc00fc7947 */ /* 0x000fc0000383ffff */
[----:B------:R-:W-:-:S00]  /*07d0*/  NOP ;  /* 0x0000000000007918 */ /* 0x000fc00000000000 */
        /* <DEDUP_REMOVED lines=10> */
.L_x_1:


//--------------------- .nv.global.init           --------------------------
	.section	.nv.global.init,"aw",@progbits
.nv.global.init:
	.type		_$_str,@object
	.size		_$_str,(_$_str_$_2 - _$_str)
_$_str:
        /*0000*/ 	.byte	0x5f, 0x5f, 0x43, 0x55, 0x44, 0x41, 0x5f, 0x46, 0x54, 0x5a, 0x00
	.type		_$_str_$_2,@object
	.size		_$_str_$_2,(.L_1 - _$_str_$_2)
_$_str_$_2:
        /*000b*/ 	.byte	0x5f, 0x5f, 0x43, 0x55, 0x44, 0x41, 0x5f, 0x50, 0x52, 0x45, 0x43, 0x5f, 0x53, 0x51, 0x52, 0x54
        /*001b*/ 	.byte	0x00
.L_1:


//--------------------- .nv.constant0.triton_poi_fused__native_batch_norm_legit_no_training_convolution_relu_22 --------------------------
	.section	.nv.constant0.triton_poi_fused__native_batch_norm_legit_no_training_convolution_relu_22,"a",@progbits
	.sectionflags	@""
	.align	4
.nv.constant0.triton_poi_fused__native_batch_norm_legit_no_training_convolution_relu_22:
	.zero		588
